//
// Generated by NVIDIA NVVM Compiler
//
// Compiler Build ID: CL-36424714
// Cuda compilation tools, release 13.0, V13.0.88
// Based on NVVM 20.0.0
//

.version 9.0
.target sm_100
.address_size 64

	// .globl	_Z17kernel_forwardDVFPfS_S_S_S_S_S_S_S_S_S_S_ffiiii

.visible .entry _Z17kernel_forwardDVFPfS_S_S_S_S_S_S_S_S_S_S_ffiiii(
	.param .u64 .ptr .align 1 _Z17kernel_forwardDVFPfS_S_S_S_S_S_S_S_S_S_S_ffiiii_param_0,
	.param .u64 .ptr .align 1 _Z17kernel_forwardDVFPfS_S_S_S_S_S_S_S_S_S_S_ffiiii_param_1,
	.param .u64 .ptr .align 1 _Z17kernel_forwardDVFPfS_S_S_S_S_S_S_S_S_S_S_ffiiii_param_2,
	.param .u64 .ptr .align 1 _Z17kernel_forwardDVFPfS_S_S_S_S_S_S_S_S_S_S_ffiiii_param_3,
	.param .u64 .ptr .align 1 _Z17kernel_forwardDVFPfS_S_S_S_S_S_S_S_S_S_S_ffiiii_param_4,
	.param .u64 .ptr .align 1 _Z17kernel_forwardDVFPfS_S_S_S_S_S_S_S_S_S_S_ffiiii_param_5,
	.param .u64 .ptr .align 1 _Z17kernel_forwardDVFPfS_S_S_S_S_S_S_S_S_S_S_ffiiii_param_6,
	.param .u64 .ptr .align 1 _Z17kernel_forwardDVFPfS_S_S_S_S_S_S_S_S_S_S_ffiiii_param_7,
	.param .u64 .ptr .align 1 _Z17kernel_forwardDVFPfS_S_S_S_S_S_S_S_S_S_S_ffiiii_param_8,
	.param .u64 .ptr .align 1 _Z17kernel_forwardDVFPfS_S_S_S_S_S_S_S_S_S_S_ffiiii_param_9,
	.param .u64 .ptr .align 1 _Z17kernel_forwardDVFPfS_S_S_S_S_S_S_S_S_S_S_ffiiii_param_10,
	.param .u64 .ptr .align 1 _Z17kernel_forwardDVFPfS_S_S_S_S_S_S_S_S_S_S_ffiiii_param_11,
	.param .f32 _Z17kernel_forwardDVFPfS_S_S_S_S_S_S_S_S_S_S_ffiiii_param_12,
	.param .f32 _Z17kernel_forwardDVFPfS_S_S_S_S_S_S_S_S_S_S_ffiiii_param_13,
	.param .u32 _Z17kernel_forwardDVFPfS_S_S_S_S_S_S_S_S_S_S_ffiiii_param_14,
	.param .u32 _Z17kernel_forwardDVFPfS_S_S_S_S_S_S_S_S_S_S_ffiiii_param_15,
	.param .u32 _Z17kernel_forwardDVFPfS_S_S_S_S_S_S_S_S_S_S_ffiiii_param_16,
	.param .u32 _Z17kernel_forwardDVFPfS_S_S_S_S_S_S_S_S_S_S_ffiiii_param_17
)
{
	.reg .pred 	%p<6>;
	.reg .b32 	%r<21>;
	.reg .b32 	%f<22>;
	.reg .b64 	%rd<43>;

	ld.param.u64 	%rd2, [_Z17kernel_forwardDVFPfS_S_S_S_S_S_S_S_S_S_S_ffiiii_param_1];
	ld.param.u64 	%rd4, [_Z17kernel_forwardDVFPfS_S_S_S_S_S_S_S_S_S_S_ffiiii_param_3];
	ld.param.u64 	%rd5, [_Z17kernel_forwardDVFPfS_S_S_S_S_S_S_S_S_S_S_ffiiii_param_4];
	ld.param.u64 	%rd8, [_Z17kernel_forwardDVFPfS_S_S_S_S_S_S_S_S_S_S_ffiiii_param_7];
	ld.param.u64 	%rd9, [_Z17kernel_forwardDVFPfS_S_S_S_S_S_S_S_S_S_S_ffiiii_param_8];
	ld.param.u64 	%rd10, [_Z17kernel_forwardDVFPfS_S_S_S_S_S_S_S_S_S_S_ffiiii_param_9];
	ld.param.u64 	%rd11, [_Z17kernel_forwardDVFPfS_S_S_S_S_S_S_S_S_S_S_ffiiii_param_10];
	ld.param.f32 	%f1, [_Z17kernel_forwardDVFPfS_S_S_S_S_S_S_S_S_S_S_ffiiii_param_12];
	ld.param.f32 	%f2, [_Z17kernel_forwardDVFPfS_S_S_S_S_S_S_S_S_S_S_ffiiii_param_13];
	ld.param.u32 	%r4, [_Z17kernel_forwardDVFPfS_S_S_S_S_S_S_S_S_S_S_ffiiii_param_14];
	ld.param.u32 	%r5, [_Z17kernel_forwardDVFPfS_S_S_S_S_S_S_S_S_S_S_ffiiii_param_15];
	ld.param.u32 	%r7, [_Z17kernel_forwardDVFPfS_S_S_S_S_S_S_S_S_S_S_ffiiii_param_16];
	ld.param.u32 	%r8, [_Z17kernel_forwardDVFPfS_S_S_S_S_S_S_S_S_S_S_ffiiii_param_17];
	mov.u32 	%r9, %ctaid.x;
	shl.b32 	%r10, %r9, 4;
	mov.u32 	%r11, %tid.x;
	add.s32 	%r1, %r10, %r11;
	mov.u32 	%r12, %ctaid.y;
	shl.b32 	%r13, %r12, 4;
	mov.u32 	%r14, %tid.y;
	add.s32 	%r15, %r13, %r14;
	mov.u32 	%r16, %ctaid.z;
	shl.b32 	%r17, %r16, 2;
	mov.u32 	%r18, %tid.z;
	add.s32 	%r3, %r17, %r18;
	setp.ge.s32 	%p1, %r1, %r5;
	setp.ge.s32 	%p2, %r15, %r7;
	or.pred  	%p3, %p1, %p2;
	setp.ge.s32 	%p4, %r3, %r8;
	or.pred  	%p5, %p3, %p4;
	@%p5 bra 	$L__BB0_2;
	ld.param.u64 	%rd42, [_Z17kernel_forwardDVFPfS_S_S_S_S_S_S_S_S_S_S_ffiiii_param_11];
	ld.param.u64 	%rd41, [_Z17kernel_forwardDVFPfS_S_S_S_S_S_S_S_S_S_S_ffiiii_param_6];
	ld.param.u64 	%rd40, [_Z17kernel_forwardDVFPfS_S_S_S_S_S_S_S_S_S_S_ffiiii_param_5];
	ld.param.u64 	%rd39, [_Z17kernel_forwardDVFPfS_S_S_S_S_S_S_S_S_S_S_ffiiii_param_2];
	ld.param.u64 	%rd38, [_Z17kernel_forwardDVFPfS_S_S_S_S_S_S_S_S_S_S_ffiiii_param_0];
	cvta.to.global.u64 	%rd13, %rd4;
	cvta.to.global.u64 	%rd14, %rd41;
	cvta.to.global.u64 	%rd15, %rd10;
	cvta.to.global.u64 	%rd16, %rd38;
	cvta.to.global.u64 	%rd17, %rd5;
	cvta.to.global.u64 	%rd18, %rd8;
	cvta.to.global.u64 	%rd19, %rd11;
	cvta.to.global.u64 	%rd20, %rd2;
	cvta.to.global.u64 	%rd21, %rd40;
	cvta.to.global.u64 	%rd22, %rd9;
	cvta.to.global.u64 	%rd23, %rd42;
	cvta.to.global.u64 	%rd24, %rd39;
	mad.lo.s32 	%r19, %r7, %r3, %r15;
	mad.lo.s32 	%r20, %r19, %r5, %r1;
	mul.wide.s32 	%rd25, %r20, 4;
	add.s64 	%rd26, %rd13, %rd25;
	ld.global.f32 	%f3, [%rd26];
	add.s64 	%rd27, %rd14, %rd25;
	ld.global.f32 	%f4, [%rd27];
	mul.f32 	%f5, %f2, %f4;
	fma.rn.f32 	%f6, %f1, %f3, %f5;
	add.s64 	%rd28, %rd15, %rd25;
	ld.global.f32 	%f7, [%rd28];
	cvt.rn.f32.s32 	%f8, %r4;
	fma.rn.f32 	%f9, %f7, %f8, %f6;
	add.s64 	%rd29, %rd16, %rd25;
	st.global.f32 	[%rd29], %f9;
	add.s64 	%rd30, %rd17, %rd25;
	ld.global.f32 	%f10, [%rd30];
	add.s64 	%rd31, %rd18, %rd25;
	ld.global.f32 	%f11, [%rd31];
	mul.f32 	%f12, %f2, %f11;
	fma.rn.f32 	%f13, %f1, %f10, %f12;
	add.s64 	%rd32, %rd19, %rd25;
	ld.global.f32 	%f14, [%rd32];
	fma.rn.f32 	%f15, %f14, %f8, %f13;
	add.s64 	%rd33, %rd20, %rd25;
	st.global.f32 	[%rd33], %f15;
	add.s64 	%rd34, %rd21, %rd25;
	ld.global.f32 	%f16, [%rd34];
	add.s64 	%rd35, %rd22, %rd25;
	ld.global.f32 	%f17, [%rd35];
	mul.f32 	%f18, %f2, %f17;
	fma.rn.f32 	%f19, %f1, %f16, %f18;
	add.s64 	%rd36, %rd23, %rd25;
	ld.global.f32 	%f20, [%rd36];
	fma.rn.f32 	%f21, %f20, %f8, %f19;
	add.s64 	%rd37, %rd24, %rd25;
	st.global.f32 	[%rd37], %f21;
$L__BB0_2:
	ret;

}
	// .globl	_Z17kernel_forwardDVFPfS_S_yyyyyyffiii
.visible .entry _Z17kernel_forwardDVFPfS_S_yyyyyyffiii(
	.param .u64 .ptr .align 1 _Z17kernel_forwardDVFPfS_S_yyyyyyffiii_param_0,
	.param .u64 .ptr .align 1 _Z17kernel_forwardDVFPfS_S_yyyyyyffiii_param_1,
	.param .u64 .ptr .align 1 _Z17kernel_forwardDVFPfS_S_yyyyyyffiii_param_2,
	.param .u64 _Z17kernel_forwardDVFPfS_S_yyyyyyffiii_param_3,
	.param .u64 _Z17kernel_forwardDVFPfS_S_yyyyyyffiii_param_4,
	.param .u64 _Z17kernel_forwardDVFPfS_S_yyyyyyffiii_param_5,
	.param .u64 _Z17kernel_forwardDVFPfS_S_yyyyyyffiii_param_6,
	.param .u64 _Z17kernel_forwardDVFPfS_S_yyyyyyffiii_param_7,
	.param .u64 _Z17kernel_forwardDVFPfS_S_yyyyyyffiii_param_8,
	.param .f32 _Z17kernel_forwardDVFPfS_S_yyyyyyffiii_param_9,
	.param .f32 _Z17kernel_forwardDVFPfS_S_yyyyyyffiii_param_10,
	.param .u32 _Z17kernel_forwardDVFPfS_S_yyyyyyffiii_param_11,
	.param .u32 _Z17kernel_forwardDVFPfS_S_yyyyyyffiii_param_12,
	.param .u32 _Z17kernel_forwardDVFPfS_S_yyyyyyffiii_param_13
)
{
	.reg .pred 	%p<6>;
	.reg .b32 	%r<20>;
	.reg .b32 	%f<39>;
	.reg .b64 	%rd<17>;

	ld.param.u64 	%rd1, [_Z17kernel_forwardDVFPfS_S_yyyyyyffiii_param_0];
	ld.param.u64 	%rd2, [_Z17kernel_forwardDVFPfS_S_yyyyyyffiii_param_1];
	ld.param.u64 	%rd3, [_Z17kernel_forwardDVFPfS_S_yyyyyyffiii_param_2];
	ld.param.u64 	%rd4, [_Z17kernel_forwardDVFPfS_S_yyyyyyffiii_param_3];
	ld.param.u64 	%rd5, [_Z17kernel_forwardDVFPfS_S_yyyyyyffiii_param_4];
	ld.param.u64 	%rd6, [_Z17kernel_forwardDVFPfS_S_yyyyyyffiii_param_5];
	ld.param.u64 	%rd7, [_Z17kernel_forwardDVFPfS_S_yyyyyyffiii_param_6];
	ld.param.u64 	%rd8, [_Z17kernel_forwardDVFPfS_S_yyyyyyffiii_param_7];
	ld.param.u64 	%rd9, [_Z17kernel_forwardDVFPfS_S_yyyyyyffiii_param_8];
	ld.param.f32 	%f1, [_Z17kernel_forwardDVFPfS_S_yyyyyyffiii_param_9];
	ld.param.f32 	%f2, [_Z17kernel_forwardDVFPfS_S_yyyyyyffiii_param_10];
	ld.param.u32 	%r4, [_Z17kernel_forwardDVFPfS_S_yyyyyyffiii_param_11];
	ld.param.u32 	%r6, [_Z17kernel_forwardDVFPfS_S_yyyyyyffiii_param_12];
	ld.param.u32 	%r7, [_Z17kernel_forwardDVFPfS_S_yyyyyyffiii_param_13];
	mov.u32 	%r8, %ctaid.x;
	shl.b32 	%r9, %r8, 4;
	mov.u32 	%r10, %tid.x;
	add.s32 	%r1, %r9, %r10;
	mov.u32 	%r11, %ctaid.y;
	shl.b32 	%r12, %r11, 4;
	mov.u32 	%r13, %tid.y;
	add.s32 	%r14, %r12, %r13;
	mov.u32 	%r15, %ctaid.z;
	shl.b32 	%r16, %r15, 2;
	mov.u32 	%r17, %tid.z;
	add.s32 	%r3, %r16, %r17;
	setp.ge.s32 	%p1, %r1, %r4;
	setp.ge.s32 	%p2, %r14, %r6;
	or.pred  	%p3, %p1, %p2;
	setp.ge.s32 	%p4, %r3, %r7;
	or.pred  	%p5, %p3, %p4;
	@%p5 bra 	$L__BB1_2;
	cvt.rn.f32.s32 	%f3, %r1;
	add.f32 	%f4, %f3, 0f3F000000;
	cvt.rn.f32.u32 	%f5, %r14;
	add.f32 	%f6, %f5, 0f3F000000;
	cvt.rn.f32.u32 	%f7, %r3;
	add.f32 	%f8, %f7, 0f3F000000;
	tex.3d.v4.f32.f32 	{%f9, %f10, %f11, %f12}, [%rd4, {%f4, %f6, %f8, %f8}];
	tex.3d.v4.f32.f32 	{%f13, %f14, %f15, %f16}, [%rd7, {%f4, %f6, %f8, %f8}];
	mad.lo.s32 	%r18, %r6, %r3, %r14;
	mad.lo.s32 	%r19, %r18, %r4, %r1;
	cvta.to.global.u64 	%rd10, %rd1;
	mul.f32 	%f17, %f2, %f13;
	fma.rn.f32 	%f18, %f1, %f9, %f17;
	mul.wide.s32 	%rd11, %r19, 4;
	add.s64 	%rd12, %rd10, %rd11;
	st.global.f32 	[%rd12], %f18;
	tex.3d.v4.f32.f32 	{%f19, %f20, %f21, %f22}, [%rd5, {%f4, %f6, %f8, %f8}];
	tex.3d.v4.f32.f32 	{%f23, %f24, %f25, %f26}, [%rd8, {%f4, %f6, %f8, %f8}];
	cvta.to.global.u64 	%rd13, %rd2;
	mul.f32 	%f27, %f2, %f23;
	fma.rn.f32 	%f28, %f1, %f19, %f27;
	add.s64 	%rd14, %rd13, %rd11;
	st.global.f32 	[%rd14], %f28;
	tex.3d.v4.f32.f32 	{%f29, %f30, %f31, %f32}, [%rd6, {%f4, %f6, %f8, %f8}];
	tex.3d.v4.f32.f32 	{%f33, %f34, %f35, %f36}, [%rd9, {%f4, %f6, %f8, %f8}];
	cvta.to.global.u64 	%rd15, %rd3;
	mul.f32 	%f37, %f2, %f33;
	fma.rn.f32 	%f38, %f1, %f29, %f37;
	add.s64 	%rd16, %rd15, %rd11;
	st.global.f32 	[%rd16], %f38;
$L__BB1_2:
	ret;

}


// ===== COMPILED SASS (sm_100) =====

	.target	sm_100

	.elftype	@"ET_EXEC"


//--------------------- .note.nv.tkinfo           --------------------------
	.section	.note.nv.tkinfo,"",@"SHT_NOTE"
	.sectionflags	@"SHF_NOTE_NV_TKINFO"
	.tkinfo
        /*0018*/ 	.word	0x00000002
        /*0030*/ 	.string	""
        /*0030*/ 	.string	"ptxas"
        /*0030*/ 	.string	"Cuda compilation tools, release 13.0, V13.0.88"
        /*0030*/ 	.string	"Build cuda_13.0.r13.0/compiler.36424714_0"
        /*0030*/ 	.string	"-arch sm_100 -m 64 "



//--------------------- .note.nv.cuinfo           --------------------------
	.section	.note.nv.cuinfo,"",@"SHT_NOTE"
	.sectionflags	@"SHF_NOTE_NV_CUINFO"
        /*0018*/ 	.short	0x0002
        /*001a*/ 	.short	0x0064
        /*001c*/ 	.short	0x0082
	.zero		2


//--------------------- .nv.info                  --------------------------
	.section	.nv.info,"",@"SHT_CUDA_INFO"
	.align	4


	//----- nvinfo : EIATTR_REGCOUNT
	.align		4
        /*0000*/ 	.byte	0x04, 0x2f
        /*0002*/ 	.short	(.L_1 - .L_0)
	.align		4
.L_0:
        /*0004*/ 	.word	index@(_Z17kernel_forwardDVFPfS_S_S_S_S_S_S_S_S_S_S_ffiiii)
        /*0008*/ 	.word	0x00000018


	//----- nvinfo : EIATTR_FRAME_SIZE
	.align		4
.L_1:
        /*000c*/ 	.byte	0x04, 0x11
        /*000e*/ 	.short	(.L_3 - .L_2)
	.align		4
.L_2:
        /*0010*/ 	.word	index@(_Z17kernel_forwardDVFPfS_S_S_S_S_S_S_S_S_S_S_ffiiii)
        /*0014*/ 	.word	0x00000000


	//----- nvinfo : EIATTR_REGCOUNT
	.align		4
.L_3:
        /*0018*/ 	.byte	0x04, 0x2f
        /*001a*/ 	.short	(.L_5 - .L_4)
	.align		4
.L_4:
        /*001c*/ 	.word	index@(_Z17kernel_forwardDVFPfS_S_yyyyyyffiii)
        /*0020*/ 	.word	0x00000016


	//----- nvinfo : EIATTR_FRAME_SIZE
	.align		4
.L_5:
        /*0024*/ 	.byte	0x04, 0x11
        /*0026*/ 	.short	(.L_7 - .L_6)
	.align		4
.L_6:
        /*0028*/ 	.word	index@(_Z17kernel_forwardDVFPfS_S_yyyyyyffiii)
        /*002c*/ 	.word	0x00000000


	//----- nvinfo : EIATTR_MIN_STACK_SIZE
	.align		4
.L_7:
        /*0030*/ 	.byte	0x04, 0x12
        /*0032*/ 	.short	(.L_9 - .L_8)
	.align		4
.L_8:
        /*0034*/ 	.word	index@(_Z17kernel_forwardDVFPfS_S_yyyyyyffiii)
        /*0038*/ 	.word	0x00000000


	//----- nvinfo : EIATTR_MIN_STACK_SIZE
	.align		4
.L_9:
        /*003c*/ 	.byte	0x04, 0x12
        /*003e*/ 	.short	(.L_11 - .L_10)
	.align		4
.L_10:
        /*0040*/ 	.word	index@(_Z17kernel_forwardDVFPfS_S_S_S_S_S_S_S_S_S_S_ffiiii)
        /*0044*/ 	.word	0x00000000
.L_11:


//--------------------- .nv.compat                --------------------------
	.section	.nv.compat,"",@"SHT_CUDA_COMPAT_INFO"
	.align	4
        /*0000*/ 	.byte	0x02, 0x09, 0x00, 0x00, 0x02, 0x02, 0x02, 0x00, 0x02, 0x05, 0x05, 0x00, 0x03, 0x07, 0x01, 0x01
        /*0010*/ 	.byte	0x02, 0x03, 0x00, 0x00, 0x02, 0x06, 0x01, 0x00, 0x04, 0x0b, 0x08, 0x00, 0x09, 0x00, 0x00, 0x00
        /*0020*/ 	.byte	0x00, 0x00, 0x00, 0x00


//--------------------- .nv.info._Z17kernel_forwardDVFPfS_S_yyyyyyffiii --------------------------
	.section	.nv.info._Z17kernel_forwardDVFPfS_S_yyyyyyffiii,"",@"SHT_CUDA_INFO"
	.sectionflags	@""
	.align	4


	//----- nvinfo : EIATTR_CUDA_API_VERSION
	.align		4
        /*0000*/ 	.byte	0x04, 0x37
        /*0002*/ 	.short	(.L_13 - .L_12)
.L_12:
        /*0004*/ 	.word	0x00000082


	//----- nvinfo : EIATTR_KPARAM_INFO
	.align		4
.L_13:
        /*0008*/ 	.byte	0x04, 0x17
        /*000a*/ 	.short	(.L_15 - .L_14)
.L_14:
        /*000c*/ 	.word	0x00000000
        /*0010*/ 	.short	0x000d
        /*0012*/ 	.short	0x0058
        /*0014*/ 	.byte	0x00, 0xf0, 0x11, 0x00


	//----- nvinfo : EIATTR_KPARAM_INFO
	.align		4
.L_15:
        /*0018*/ 	.byte	0x04, 0x17
        /*001a*/ 	.short	(.L_17 - .L_16)
.L_16:
        /*001c*/ 	.word	0x00000000
        /*0020*/ 	.short	0x000c
        /*0022*/ 	.short	0x0054
        /*0024*/ 	.byte	0x00, 0xf0, 0x11, 0x00


	//----- nvinfo : EIATTR_KPARAM_INFO
	.align		4
.L_17:
        /*0028*/ 	.byte	0x04, 0x17
        /*002a*/ 	.short	(.L_19 - .L_18)
.L_18:
        /*002c*/ 	.word	0x00000000
        /*0030*/ 	.short	0x000b
        /*0032*/ 	.short	0x0050
        /*0034*/ 	.byte	0x00, 0xf0, 0x11, 0x00


	//----- nvinfo : EIATTR_KPARAM_INFO
	.align		4
.L_19:
        /*0038*/ 	.byte	0x04, 0x17
        /*003a*/ 	.short	(.L_21 - .L_20)
.L_20:
        /*003c*/ 	.word	0x00000000
        /*0040*/ 	.short	0x000a
        /*0042*/ 	.short	0x004c
        /*0044*/ 	.byte	0x00, 0xf0, 0x11, 0x00


	//----- nvinfo : EIATTR_KPARAM_INFO
	.align		4
.L_21:
        /*0048*/ 	.byte	0x04, 0x17
        /*004a*/ 	.short	(.L_23 - .L_22)
.L_22:
        /*004c*/ 	.word	0x00000000
        /*0050*/ 	.short	0x0009
        /*0052*/ 	.short	0x0048
        /*0054*/ 	.byte	0x00, 0xf0, 0x11, 0x00


	//----- nvinfo : EIATTR_KPARAM_INFO
	.align		4
.L_23:
        /*0058*/ 	.byte	0x04, 0x17
        /*005a*/ 	.short	(.L_25 - .L_24)
.L_24:
        /*005c*/ 	.word	0x00000000
        /*0060*/ 	.short	0x0008
        /*0062*/ 	.short	0x0040
        /*0064*/ 	.byte	0x00, 0xf0, 0x21, 0x00


	//----- nvinfo : EIATTR_KPARAM_INFO
	.align		4
.L_25:
        /*0068*/ 	.byte	0x04, 0x17
        /*006a*/ 	.short	(.L_27 - .L_26)
.L_26:
        /*006c*/ 	.word	0x00000000
        /*0070*/ 	.short	0x0007
        /*0072*/ 	.short	0x0038
        /*0074*/ 	.byte	0x00, 0xf0, 0x21, 0x00


	//----- nvinfo : EIATTR_KPARAM_INFO
	.align		4
.L_27:
        /*0078*/ 	.byte	0x04, 0x17
        /*007a*/ 	.short	(.L_29 - .L_28)
.L_28:
        /*007c*/ 	.word	0x00000000
        /*0080*/ 	.short	0x0006
        /*0082*/ 	.short	0x0030
        /*0084*/ 	.byte	0x00, 0xf0, 0x21, 0x00


	//----- nvinfo : EIATTR_KPARAM_INFO
	.align		4
.L_29:
        /*0088*/ 	.byte	0x04, 0x17
        /*008a*/ 	.short	(.L_31 - .L_30)
.L_30:
        /*008c*/ 	.word	0x00000000
        /*0090*/ 	.short	0x0005
        /*0092*/ 	.short	0x0028
        /*0094*/ 	.byte	0x00, 0xf0, 0x21, 0x00


	//----- nvinfo : EIATTR_KPARAM_INFO
	.align		4
.L_31:
        /*0098*/ 	.byte	0x04, 0x17
        /*009a*/ 	.short	(.L_33 - .L_32)
.L_32:
        /*009c*/ 	.word	0x00000000
        /*00a0*/ 	.short	0x0004
        /*00a2*/ 	.short	0x0020
        /*00a4*/ 	.byte	0x00, 0xf0, 0x21, 0x00


	//----- nvinfo : EIATTR_KPARAM_INFO
	.align		4
.L_33:
        /*00a8*/ 	.byte	0x04, 0x17
        /*00aa*/ 	.short	(.L_35 - .L_34)
.L_34:
        /*00ac*/ 	.word	0x00000000
        /*00b0*/ 	.short	0x0003
        /*00b2*/ 	.short	0x0018
        /*00b4*/ 	.byte	0x00, 0xf0, 0x21, 0x00


	//----- nvinfo : EIATTR_KPARAM_INFO
	.align		4
.L_35:
        /*00b8*/ 	.byte	0x04, 0x17
        /*00ba*/ 	.short	(.L_37 - .L_36)
.L_36:
        /*00bc*/ 	.word	0x00000000
        /*00c0*/ 	.short	0x0002
        /*00c2*/ 	.short	0x0010
        /*00c4*/ 	.byte	0x00, 0xf5, 0x21, 0x00


	//----- nvinfo : EIATTR_KPARAM_INFO
	.align		4
.L_37:
        /*00c8*/ 	.byte	0x04, 0x17
        /*00ca*/ 	.short	(.L_39 - .L_38)
.L_38:
        /*00cc*/ 	.word	0x00000000
        /*00d0*/ 	.short	0x0001
        /*00d2*/ 	.short	0x0008
        /*00d4*/ 	.byte	0x00, 0xf5, 0x21, 0x00


	//----- nvinfo : EIATTR_KPARAM_INFO
	.align		4
.L_39:
        /*00d8*/ 	.byte	0x04, 0x17
        /*00da*/ 	.short	(.L_41 - .L_40)
.L_40:
        /*00dc*/ 	.word	0x00000000
        /*00e0*/ 	.short	0x0000
        /*00e2*/ 	.short	0x0000
        /*00e4*/ 	.byte	0x00, 0xf5, 0x21, 0x00


	//----- nvinfo : EIATTR_SPARSE_MMA_MASK
	.align		4
.L_41:
        /*00e8*/ 	.byte	0x03, 0x50
        /*00ea*/ 	.short	0x0000


	//----- nvinfo : EIATTR_MAXREG_COUNT
	.align		4
        /*00ec*/ 	.byte	0x03, 0x1b
        /*00ee*/ 	.short	0x00ff


	//----- nvinfo : EIATTR_MERCURY_ISA_VERSION
	.align		4
        /*00f0*/ 	.byte	0x03, 0x5f
        /*00f2*/ 	.short	0x0101


	//----- nvinfo : EIATTR_VRC_CTA_INIT_COUNT
	.align		4
        /*00f4*/ 	.byte	0x02, 0x4a
	.zero		1
	.zero		1


	//----- nvinfo : EIATTR_EXIT_INSTR_OFFSETS
	.align		4
        /*00f8*/ 	.byte	0x04, 0x1c
        /*00fa*/ 	.short	(.L_43 - .L_42)


	//   ....[0]....
.L_42:
        /*00fc*/ 	.word	0x000000f0


	//   ....[1]....
        /*0100*/ 	.word	0x000003d0


	//----- nvinfo : EIATTR_CBANK_PARAM_SIZE
	.align		4
.L_43:
        /*0104*/ 	.byte	0x03, 0x19
        /*0106*/ 	.short	0x005c


	//----- nvinfo : EIATTR_PARAM_CBANK
	.align		4
        /*0108*/ 	.byte	0x04, 0x0a
        /*010a*/ 	.short	(.L_45 - .L_44)
	.align		4
.L_44:
        /*010c*/ 	.word	index@(.nv.constant0._Z17kernel_forwardDVFPfS_S_yyyyyyffiii)
        /*0110*/ 	.short	0x0380
        /*0112*/ 	.short	0x005c


	//----- nvinfo : EIATTR_SW_WAR
	.align		4
.L_45:
        /*0114*/ 	.byte	0x04, 0x36
        /*0116*/ 	.short	(.L_47 - .L_46)
.L_46:
        /*0118*/ 	.word	0x00000008
.L_47:


//--------------------- .nv.info._Z17kernel_forwardDVFPfS_S_S_S_S_S_S_S_S_S_S_ffiiii --------------------------
	.section	.nv.info._Z17kernel_forwardDVFPfS_S_S_S_S_S_S_S_S_S_S_ffiiii,"",@"SHT_CUDA_INFO"
	.sectionflags	@""
	.align	4


	//----- nvinfo : EIATTR_CUDA_API_VERSION
	.align		4
        /*0000*/ 	.byte	0x04, 0x37
        /*0002*/ 	.short	(.L_49 - .L_48)
.L_48:
        /*0004*/ 	.word	0x00000082


	//----- nvinfo : EIATTR_KPARAM_INFO
	.align		4
.L_49:
        /*0008*/ 	.byte	0x04, 0x17
        /*000a*/ 	.short	(.L_51 - .L_50)
.L_50:
        /*000c*/ 	.word	0x00000000
        /*0010*/ 	.short	0x0011
        /*0012*/ 	.short	0x0074
        /*0014*/ 	.byte	0x00, 0xf0, 0x11, 0x00


	//----- nvinfo : EIATTR_KPARAM_INFO
	.align		4
.L_51:
        /*0018*/ 	.byte	0x04, 0x17
        /*001a*/ 	.short	(.L_53 - .L_52)
.L_52:
        /*001c*/ 	.word	0x00000000
        /*0020*/ 	.short	0x0010
        /*0022*/ 	.short	0x0070
        /*0024*/ 	.byte	0x00, 0xf0, 0x11, 0x00


	//----- nvinfo : EIATTR_KPARAM_INFO
	.align		4
.L_53:
        /*0028*/ 	.byte	0x04, 0x17
        /*002a*/ 	.short	(.L_55 - .L_54)
.L_54:
        /*002c*/ 	.word	0x00000000
        /*0030*/ 	.short	0x000f
        /*0032*/ 	.short	0x006c
        /*0034*/ 	.byte	0x00, 0xf0, 0x11, 0x00


	//----- nvinfo : EIATTR_KPARAM_INFO
	.align		4
.L_55:
        /*0038*/ 	.byte	0x04, 0x17
        /*003a*/ 	.short	(.L_57 - .L_56)
.L_56:
        /*003c*/ 	.word	0x00000000
        /*0040*/ 	.short	0x000e
        /*0042*/ 	.short	0x0068
        /*0044*/ 	.byte	0x00, 0xf0, 0x11, 0x00


	//----- nvinfo : EIATTR_KPARAM_INFO
	.align		4
.L_57:
        /*0048*/ 	.byte	0x04, 0x17
        /*004a*/ 	.short	(.L_59 - .L_58)
.L_58:
        /*004c*/ 	.word	0x00000000
        /*0050*/ 	.short	0x000d
        /*0052*/ 	.short	0x0064
        /*0054*/ 	.byte	0x00, 0xf0, 0x11, 0x00


	//----- nvinfo : EIATTR_KPARAM_INFO
	.align		4
.L_59:
        /*0058*/ 	.byte	0x04, 0x17
        /*005a*/ 	.short	(.L_61 - .L_60)
.L_60:
        /*005c*/ 	.word	0x00000000
        /*0060*/ 	.short	0x000c
        /*0062*/ 	.short	0x0060
        /*0064*/ 	.byte	0x00, 0xf0, 0x11, 0x00


	//----- nvinfo : EIATTR_KPARAM_INFO
	.align		4
.L_61:
        /*0068*/ 	.byte	0x04, 0x17
        /*006a*/ 	.short	(.L_63 - .L_62)
.L_62:
        /*006c*/ 	.word	0x00000000
        /*0070*/ 	.short	0x000b
        /*0072*/ 	.short	0x0058
        /*0074*/ 	.byte	0x00, 0xf5, 0x21, 0x00


	//----- nvinfo : EIATTR_KPARAM_INFO
	.align		4
.L_63:
        /*0078*/ 	.byte	0x04, 0x17
        /*007a*/ 	.short	(.L_65 - .L_64)
.L_64:
        /*007c*/ 	.word	0x00000000
        /*0080*/ 	.short	0x000a
        /*0082*/ 	.short	0x0050
        /*0084*/ 	.byte	0x00, 0xf5, 0x21, 0x00


	//----- nvinfo : EIATTR_KPARAM_INFO
	.align		4
.L_65:
        /*0088*/ 	.byte	0x04, 0x17
        /*008a*/ 	.short	(.L_67 - .L_66)
.L_66:
        /*008c*/ 	.word	0x00000000
        /*0090*/ 	.short	0x0009
        /*0092*/ 	.short	0x0048
        /*0094*/ 	.byte	0x00, 0xf5, 0x21, 0x00


	//----- nvinfo : EIATTR_KPARAM_INFO
	.align		4
.L_67:
        /*0098*/ 	.byte	0x04, 0x17
        /*009a*/ 	.short	(.L_69 - .L_68)
.L_68:
        /*009c*/ 	.word	0x00000000
        /*00a0*/ 	.short	0x0008
        /*00a2*/ 	.short	0x0040
        /*00a4*/ 	.byte	0x00, 0xf5, 0x21, 0x00


	//----- nvinfo : EIATTR_KPARAM_INFO
	.align		4
.L_69:
        /*00a8*/ 	.byte	0x04, 0x17
        /*00aa*/ 	.short	(.L_71 - .L_70)
.L_70:
        /*00ac*/ 	.word	0x00000000
        /*00b0*/ 	.short	0x0007
        /*00b2*/ 	.short	0x0038
        /*00b4*/ 	.byte	0x00, 0xf5, 0x21, 0x00


	//----- nvinfo : EIATTR_KPARAM_INFO
	.align		4
.L_71:
        /*00b8*/ 	.byte	0x04, 0x17
        /*00ba*/ 	.short	(.L_73 - .L_72)
.L_72:
        /*00bc*/ 	.word	0x00000000
        /*00c0*/ 	.short	0x0006
        /*00c2*/ 	.short	0x0030
        /*00c4*/ 	.byte	0x00, 0xf5, 0x21, 0x00


	//----- nvinfo : EIATTR_KPARAM_INFO
	.align		4
.L_73:
        /*00c8*/ 	.byte	0x04, 0x17
        /*00ca*/ 	.short	(.L_75 - .L_74)
.L_74:
        /*00cc*/ 	.word	0x00000000
        /*00d0*/ 	.short	0x0005
        /*00d2*/ 	.short	0x0028
        /*00d4*/ 	.byte	0x00, 0xf5, 0x21, 0x00


	//----- nvinfo : EIATTR_KPARAM_INFO
	.align		4
.L_75:
        /*00d8*/ 	.byte	0x04, 0x17
        /*00da*/ 	.short	(.L_77 - .L_76)
.L_76:
        /*00dc*/ 	.word	0x00000000
        /*00e0*/ 	.short	0x0004
        /*00e2*/ 	.short	0x0020
        /*00e4*/ 	.byte	0x00, 0xf5, 0x21, 0x00


	//----- nvinfo : EIATTR_KPARAM_INFO
	.align		4
.L_77:
        /*00e8*/ 	.byte	0x04, 0x17
        /*00ea*/ 	.short	(.L_79 - .L_78)
.L_78:
        /*00ec*/ 	.word	0x00000000
        /*00f0*/ 	.short	0x0003
        /*00f2*/ 	.short	0x0018
        /*00f4*/ 	.byte	0x00, 0xf5, 0x21, 0x00


	//----- nvinfo : EIATTR_KPARAM_INFO
	.align		4
.L_79:
        /*00f8*/ 	.byte	0x04, 0x17
        /*00fa*/ 	.short	(.L_81 - .L_80)
.L_80:
        /*00fc*/ 	.word	0x00000000
        /*0100*/ 	.short	0x0002
        /*0102*/ 	.short	0x0010
        /*0104*/ 	.byte	0x00, 0xf5, 0x21, 0x00


	//----- nvinfo : EIATTR_KPARAM_INFO
	.align		4
.L_81:
        /*0108*/ 	.byte	0x04, 0x17
        /*010a*/ 	.short	(.L_83 - .L_82)
.L_82:
        /*010c*/ 	.word	0x00000000
        /*0110*/ 	.short	0x0001
        /*0112*/ 	.short	0x0008
        /*0114*/ 	.byte	0x00, 0xf5, 0x21, 0x00


	//----- nvinfo : EIATTR_KPARAM_INFO
	.align		4
.L_83:
        /*0118*/ 	.byte	0x04, 0x17
        /*011a*/ 	.short	(.L_85 - .L_84)
.L_84:
        /*011c*/ 	.word	0x00000000
        /*0120*/ 	.short	0x0000
        /*0122*/ 	.short	0x0000
        /*0124*/ 	.byte	0x00, 0xf5, 0x21, 0x00


	//----- nvinfo : EIATTR_SPARSE_MMA_MASK
	.align		4
.L_85:
        /*0128*/ 	.byte	0x03, 0x50
        /*012a*/ 	.short	0x0000


	//----- nvinfo : EIATTR_MAXREG_COUNT
	.align		4
        /*012c*/ 	.byte	0x03, 0x1b
        /*012e*/ 	.short	0x00ff


	//----- nvinfo : EIATTR_MERCURY_ISA_VERSION
	.align		4
        /*0130*/ 	.byte	0x03, 0x5f
        /*0132*/ 	.short	0x0101


	//----- nvinfo : EIATTR_VRC_CTA_INIT_COUNT
	.align		4
        /*0134*/ 	.byte	0x02, 0x4a
	.zero		1
	.zero		1


	//----- nvinfo : EIATTR_EXIT_INSTR_OFFSETS
	.align		4
        /*0138*/ 	.byte	0x04, 0x1c
        /*013a*/ 	.short	(.L_87 - .L_86)


	//   ....[0]....
.L_86:
        /*013c*/ 	.word	0x000000f0


	//   ....[1]....
        /*0140*/ 	.word	0x00000430


	//----- nvinfo : EIATTR_CBANK_PARAM_SIZE
	.align		4
.L_87:
        /*0144*/ 	.byte	0x03, 0x19
        /*0146*/ 	.short	0x0078


	//----- nvinfo : EIATTR_PARAM_CBANK
	.align		4
        /*0148*/ 	.byte	0x04, 0x0a
        /*014a*/ 	.short	(.L_89 - .L_88)
	.align		4
.L_88:
        /*014c*/ 	.word	index@(.nv.constant0._Z17kernel_forwardDVFPfS_S_S_S_S_S_S_S_S_S_S_ffiiii)
        /*0150*/ 	.short	0x0380
        /*0152*/ 	.short	0x0078


	//----- nvinfo : EIATTR_SW_WAR
	.align		4
.L_89:
        /*0154*/ 	.byte	0x04, 0x36
        /*0156*/ 	.short	(.L_91 - .L_90)
.L_90:
        /*0158*/ 	.word	0x00000008
.L_91:


//--------------------- .nv.callgraph             --------------------------
	.section	.nv.callgraph,"",@"SHT_CUDA_CALLGRAPH"
	.align	4
	.sectionentsize	8
	.align		4
        /*0000*/ 	.word	0x00000000
	.align		4
        /*0004*/ 	.word	0xffffffff
	.align		4
        /*0008*/ 	.word	0x00000000
	.align		4
        /*000c*/ 	.word	0xfffffffe
	.align		4
        /*0010*/ 	.word	0x00000000
	.align		4
        /*0014*/ 	.word	0xfffffffd
	.align		4
        /*0018*/ 	.word	0x00000000
	.align		4
        /*001c*/ 	.word	0xfffffffc


//--------------------- .text._Z17kernel_forwardDVFPfS_S_yyyyyyffiii --------------------------
	.section	.text._Z17kernel_forwardDVFPfS_S_yyyyyyffiii,"ax",@progbits
	.align	128
        .global         _Z17kernel_forwardDVFPfS_S_yyyyyyffiii
        .type           _Z17kernel_forwardDVFPfS_S_yyyyyyffiii,@function
        .size           _Z17kernel_forwardDVFPfS_S_yyyyyyffiii,(.L_x_2 - _Z17kernel_forwardDVFPfS_S_yyyyyyffiii)
        .other          _Z17kernel_forwardDVFPfS_S_yyyyyyffiii,@"STO_CUDA_ENTRY STV_DEFAULT"
_Z17kernel_forwardDVFPfS_S_yyyyyyffiii:
.text._Z17kernel_forwardDVFPfS_S_yyyyyyffiii:
[----:B------:R-:W-:Y:S01]  /*0000*/  LDC R1, c[0x0][0x37c] ;  /* 0x0000df00ff017b82 */ /* 0x000fe20000000800 */
[----:B------:R-:W0:Y:S01]  /*0010*/  S2R R13, SR_CTAID.Y ;  /* 0x00000000000d7919 */ /* 0x000e220000002600 */
[----:B------:R-:W1:Y:S01]  /*0020*/  LDCU.64 UR16, c[0x0][0x3d0] ;  /* 0x00007a00ff1077ac */ /* 0x000e620008000a00 */
[----:B------:R-:W0:Y:S01]  /*0030*/  S2R R0, SR_TID.Y ;  /* 0x0000000000007919 */ /* 0x000e220000002200 */
[----:B------:R-:W2:Y:S01]  /*0040*/  LDCU UR4, c[0x0][0x3d8] ;  /* 0x00007b00ff0477ac */ /* 0x000ea20008000800 */
[----:B------:R-:W3:Y:S01]  /*0050*/  S2R R12, SR_CTAID.X ;  /* 0x00000000000c7919 */ /* 0x000ee20000002500 */
[----:B------:R-:W3:Y:S01]  /*0060*/  S2R R3, SR_TID.X ;  /* 0x0000000000037919 */ /* 0x000ee20000002100 */
[----:B------:R-:W4:Y:S01]  /*0070*/  S2R R14, SR_CTAID.Z ;  /* 0x00000000000e7919 */ /* 0x000f220000002700 */
[----:B------:R-:W4:Y:S01]  /*0080*/  S2R R5, SR_TID.Z ;  /* 0x0000000000057919 */ /* 0x000f220000002300 */
[----:B0-----:R-:W-:-:S04]  /*0090*/  LEA R13, R13, R0, 0x4 ;  /* 0x000000000d0d7211 */ /* 0x001fc800078e20ff */
[----:B-1----:R-:W-:Y:S02]  /*00a0*/  ISETP.GE.AND P0, PT, R13, UR17, PT ;  /* 0x000000110d007c0c */ /* 0x002fe4000bf06270 */
[----:B---3--:R-:W-:-:S04]  /*00b0*/  LEA R12, R12, R3, 0x4 ;  /* 0x000000030c0c7211 */ /* 0x008fc800078e20ff */
[----:B------:R-:W-:Y:S02]  /*00c0*/  ISETP.GE.OR P0, PT, R12, UR16, P0 ;  /* 0x000000100c007c0c */ /* 0x000fe40008706670 */
[----:B----4-:R-:W-:-:S04]  /*00d0*/  LEA R14, R14, R5, 0x2 ;  /* 0x000000050e0e7211 */ /* 0x010fc800078e10ff */
[----:B--2---:R-:W-:-:S13]  /*00e0*/  ISETP.GE.OR P0, PT, R14, UR4, P0 ;  /* 0x000000040e007c0c */ /* 0x004fda0008706670 */
[----:B------:R-:W-:Y:S05]  /*00f0*/  @P0 EXIT ;  /* 0x000000000000094d */ /* 0x000fea0003800000 */
[----:B------:R-:W0:Y:S01]  /*0100*/  LDCU UR6, c[0x0][0x3b0] ;  /* 0x00007600ff0677ac */ /* 0x000e220008000800 */
[----:B------:R-:W-:Y:S01]  /*0110*/  I2FP.F32.U32 R5, R13 ;  /* 0x0000000d00057245 */ /* 0x000fe20000201000 */
[----:B------:R-:W-:Y:S01]  /*0120*/  HFMA2 R19, -RZ, RZ, -3, 0 ;  /* 0xc2000000ff137431 */ /* 0x000fe200000001ff */
[----:B------:R-:W-:Y:S01]  /*0130*/  I2FP.F32.U32 R6, R14 ;  /* 0x0000000e00067245 */ /* 0x000fe20000201000 */
[----:B------:R-:W1:Y:S01]  /*0140*/  LDCU UR10, c[0x0][0x3b8] ;  /* 0x00007700ff0a77ac */ /* 0x000e620008000800 */
[----:B------:R-:W-:Y:S01]  /*0150*/  I2FP.F32.S32 R4, R12 ;  /* 0x0000000c00047245 */ /* 0x000fe20000201400 */
[----:B------:R-:W-:Y:S01]  /*0160*/  FADD R5, R5, 0.5 ;  /* 0x3f00000005057421 */ /* 0x000fe20000000000 */
[----:B------:R-:W2:Y:S01]  /*0170*/  LDCU UR14, c[0x0][0x3c0] ;  /* 0x00007800ff0e77ac */ /* 0x000ea20008000800 */
[----:B------:R-:W-:Y:S02]  /*0180*/  FADD R6, R6, 0.5 ;  /* 0x3f00000006067421 */ /* 0x000fe40000000000 */
[----:B------:R-:W-:Y:S01]  /*0190*/  FADD R4, R4, 0.5 ;  /* 0x3f00000004047421 */ /* 0x000fe20000000000 */
[----:B------:R-:W3:Y:S01]  /*01a0*/  LDCU UR4, c[0x0][0x398] ;  /* 0x00007300ff0477ac */ /* 0x000ee20008000800 */
[----:B------:R-:W4:Y:S01]  /*01b0*/  LDCU UR8, c[0x0][0x3a0] ;  /* 0x00007400ff0877ac */ /* 0x000f220008000800 */
[----:B------:R-:W4:Y:S01]  /*01c0*/  LDCU UR12, c[0x0][0x3a8] ;  /* 0x00007500ff0c77ac */ /* 0x000f220008000800 */
[----:B------:R-:W-:Y:S01]  /*01d0*/  UMOV UR7, URZ ;  /* 0x000000ff00077c82 */ /* 0x000fe20008000000 */
[----:B------:R-:W-:Y:S01]  /*01e0*/  UMOV UR11, URZ ;  /* 0x000000ff000b7c82 */ /* 0x000fe20008000000 */
[----:B------:R-:W-:Y:S01]  /*01f0*/  UMOV UR15, URZ ;  /* 0x000000ff000f7c82 */ /* 0x000fe20008000000 */
[----:B0-----:R0:W5:Y:S01]  /*0200*/  TEX.LL RZ, R15, R4, R19, UR6, 3D, 0x1 ;  /* 0x48ff0613040f7f60 */ /* 0x00116200089e01ff */
[----:B-1----:R-:W5:Y:S01]  /*0210*/  TEX.LL RZ, R16, R4, R19, UR10, 3D, 0x1 ;  /* 0x48ff0a1304107f60 */ /* 0x002f6200089e01ff */
[----:B--2---:R-:W5:Y:S01]  /*0220*/  TEX.LL RZ, R18, R4, R19, UR14, 3D, 0x1 ;  /* 0x48ff0e1304127f60 */ /* 0x004f6200089e01ff */
[----:B------:R-:W-:Y:S01]  /*0230*/  UMOV UR5, URZ ;  /* 0x000000ff00057c82 */ /* 0x000fe20008000000 */
[----:B------:R-:W-:Y:S01]  /*0240*/  UMOV UR9, URZ ;  /* 0x000000ff00097c82 */ /* 0x000fe20008000000 */
[----:B------:R-:W-:Y:S01]  /*0250*/  UMOV UR13, URZ ;  /* 0x000000ff000d7c82 */ /* 0x000fe20008000000 */
[----:B---3--:R1:W5:Y:S01]  /*0260*/  TEX.LL RZ, R7, R4, R19, UR4, 3D, 0x1 ;  /* 0x48ff041304077f60 */ /* 0x00836200089e01ff */
[----:B----4-:R-:W5:Y:S01]  /*0270*/  TEX.LL RZ, R0, R4, R19, UR8, 3D, 0x1 ;  /* 0x48ff081304007f60 */ /* 0x010f6200089e01ff */
[----:B------:R2:W5:Y:S01]  /*0280*/  TEX.LL RZ, R17, R4, R19, UR12, 3D, 0x1 ;  /* 0x48ff0c1304117f60 */ /* 0x00056200089e01ff */
[----:B------:R-:W3:Y:S01]  /*0290*/  LDC.64 R8, c[0x0][0x380] ;  /* 0x0000e000ff087b82 */ /* 0x000ee20000000a00 */
[----:B------:R-:W-:-:S04]  /*02a0*/  IMAD R13, R14, UR17, R13 ;  /* 0x000000110e0d7c24 */ /* 0x000fc8000f8e020d */
[----:B------:R-:W-:Y:S01]  /*02b0*/  IMAD R13, R13, UR16, R12 ;  /* 0x000000100d0d7c24 */ /* 0x000fe2000f8e020c */
[----:B0-----:R-:W0:Y:S02]  /*02c0*/  LDCU.64 UR6, c[0x0][0x3c8] ;  /* 0x00007900ff0677ac */ /* 0x001e240008000a00 */
[----:B------:R-:W4:Y:S08]  /*02d0*/  LDC.64 R10, c[0x0][0x388] ;  /* 0x0000e200ff0a7b82 */ /* 0x000f300000000a00 */
[----:B------:R-:W2:Y:S01]  /*02e0*/  LDC.64 R2, c[0x0][0x390] ;  /* 0x0000e400ff027b82 */ /* 0x000ea20000000a00 */
[----:B-1----:R-:W1:Y:S01]  /*02f0*/  LDCU.64 UR4, c[0x0][0x358] ;  /* 0x00006b00ff0477ac */ /* 0x002e620008000a00 */
[----:B---3--:R-:W-:-:S04]  /*0300*/  IMAD.WIDE R8, R13, 0x4, R8 ;  /* 0x000000040d087825 */ /* 0x008fc800078e0208 */
[----:B----4-:R-:W-:-:S04]  /*0310*/  IMAD.WIDE R10, R13, 0x4, R10 ;  /* 0x000000040d0a7825 */ /* 0x010fc800078e020a */
[----:B--2---:R-:W-:Y:S01]  /*0320*/  IMAD.WIDE R2, R13, 0x4, R2 ;  /* 0x000000040d027825 */ /* 0x004fe200078e0202 */
[----:B------:R-:W-:-:S04]  /*0330*/  DEPBAR.LE SB5, 0x3 ;  /* 0x0000d0c00000791a */ /* 0x000fc80000000000 */
[----:B0-----:R-:W-:Y:S01]  /*0340*/  FMUL R12, R15, UR7 ;  /* 0x000000070f0c7c20 */ /* 0x001fe20008400000 */
[----:B------:R-:W-:Y:S01]  /*0350*/  FMUL R5, R16, UR7 ;  /* 0x0000000710057c20 */ /* 0x000fe20008400000 */
[----:B------:R-:W-:Y:S02]  /*0360*/  FMUL R18, R18, UR7 ;  /* 0x0000000712127c20 */ /* 0x000fe40008400000 */
[----:B-----5:R-:W-:Y:S01]  /*0370*/  FFMA R7, R7, UR6, R12 ;  /* 0x0000000607077c23 */ /* 0x020fe2000800000c */
[----:B------:R-:W-:Y:S01]  /*0380*/  FFMA R5, R0, UR6, R5 ;  /* 0x0000000600057c23 */ /* 0x000fe20008000005 */
[----:B------:R-:W-:-:S03]  /*0390*/  FFMA R17, R17, UR6, R18 ;  /* 0x0000000611117c23 */ /* 0x000fc60008000012 */
[----:B-1----:R-:W-:Y:S04]  /*03a0*/  STG.E desc[UR4][R8.64], R7 ;  /* 0x0000000708007986 */ /* 0x002fe8000c101904 */
[----:B------:R-:W-:Y:S04]  /*03b0*/  STG.E desc[UR4][R10.64], R5 ;  /* 0x000000050a007986 */ /* 0x000fe8000c101904 */
[----:B------:R-:W-:Y:S01]  /*03c0*/  STG.E desc[UR4][R2.64], R17 ;  /* 0x0000001102007986 */ /* 0x000fe2000c101904 */
[----:B------:R-:W-:Y:S05]  /*03d0*/  EXIT ;  /* 0x000000000000794d */ /* 0x000fea0003800000 */
.L_x_0:
[----:B------:R-:W-:-:S00]  /*03e0*/  BRA `(.L_x_0) ;  /* 0xfffffffc00fc7947 */ /* 0x000fc0000383ffff */
[----:B------:R-:W-:-:S00]  /*03f0*/  NOP ;  /* 0x0000000000007918 */ /* 0x000fc00000000000 */
        /* <DEDUP_REMOVED lines=8> */
.L_x_2:


//--------------------- .text._Z17kernel_forwardDVFPfS_S_S_S_S_S_S_S_S_S_S_ffiiii --------------------------
	.section	.text._Z17kernel_forwardDVFPfS_S_S_S_S_S_S_S_S_S_S_ffiiii,"ax",@progbits
	.align	128
        .global         _Z17kernel_forwardDVFPfS_S_S_S_S_S_S_S_S_S_S_ffiiii
        .type           _Z17kernel_forwardDVFPfS_S_S_S_S_S_S_S_S_S_S_ffiiii,@function
        .size           _Z17kernel_forwardDVFPfS_S_S_S_S_S_S_S_S_S_S_ffiiii,(.L_x_3 - _Z17kernel_forwardDVFPfS_S_S_S_S_S_S_S_S_S_S_ffiiii)
        .other          _Z17kernel_forwardDVFPfS_S_S_S_S_S_S_S_S_S_S_ffiiii,@"STO_CUDA_ENTRY STV_DEFAULT"
_Z17kernel_forwardDVFPfS_S_S_S_S_S_S_S_S_S_S_ffiiii:
.text._Z17kernel_forwardDVFPfS_S_S_S_S_S_S_S_S_S_S_ffiiii:
        /* <DEDUP_REMOVED lines=12> */
[----:B--2---:R-:W-:Y:S02]  /*00c0*/  ISETP.GE.OR P0, PT, R0, UR8, P0 ;  /* 0x0000000800007c0c */ /* 0x004fe40008706670 */
[----:B----4-:R-:W-:-:S04]  /*00d0*/  LEA R5, R2, R7, 0x2 ;  /* 0x0000000702057211 */ /* 0x010fc800078e10ff */
[----:B------:R-:W-:-:S13]  /*00e0*/  ISETP.GE.OR P0, PT, R5, UR7, P0 ;  /* 0x0000000705007c0c */ /* 0x000fda0008706670 */
[----:B------:R-:W-:Y:S05]  /*00f0*/  @P0 EXIT ;  /* 0x000000000000094d */ /* 0x000fea0003800000 */
[----:B------:R-:W0:Y:S01]  /*0100*/  LDC.64 R2, c[0x0][0x3b0] ;  /* 0x0000ec00ff027b82 */ /* 0x000e220000000a00 */
[----:B------:R-:W1:Y:S01]  /*0110*/  LDCU.64 UR4, c[0x0][0x358] ;  /* 0x00006b00ff0477ac */ /* 0x000e620008000a00 */
[----:B------:R-:W-:Y:S01]  /*0120*/  IMAD R5, R5, UR6, R4 ;  /* 0x0000000605057c24 */ /* 0x000fe2000f8e0204 */
[----:B------:R-:W2:Y:S03]  /*0130*/  LDCU.64 UR10, c[0x0][0x3e0] ;  /* 0x00007c00ff0a77ac */ /* 0x000ea60008000a00 */
[----:B------:R-:W-:Y:S02]  /*0140*/  IMAD R0, R5, UR8, R0 ;  /* 0x0000000805007c24 */ /* 0x000fe4000f8e0200 */
[----:B------:R-:W3:Y:S01]  /*0150*/  LDC.64 R6, c[0x0][0x398] ;  /* 0x0000e600ff067b82 */ /* 0x000ee20000000a00 */
[----:B------:R-:W4:Y:S07]  /*0160*/  LDCU UR7, c[0x0][0x3e8] ;  /* 0x00007d00ff0777ac */ /* 0x000f2e0008000800 */
[----:B------:R-:W5:Y:S01]  /*0170*/  LDC.64 R8, c[0x0][0x3c8] ;  /* 0x0000f200ff087b82 */ /* 0x000f620000000a00 */
[----:B0-----:R-:W-:-:S07]  /*0180*/  IMAD.WIDE R2, R0, 0x4, R2 ;  /* 0x0000000400027825 */ /* 0x001fce00078e0202 */
[----:B------:R-:W0:Y:S01]  /*0190*/  LDC.64 R10, c[0x0][0x380] ;  /* 0x0000e000ff0a7b82 */ /* 0x000e220000000a00 */
[----:B-1----:R-:W2:Y:S01]  /*01a0*/  LDG.E R2, desc[UR4][R2.64] ;  /* 0x0000000402027981 */ /* 0x002ea2000c1e1900 */
[----:B---3--:R-:W-:-:S06]  /*01b0*/  IMAD.WIDE R6, R0, 0x4, R6 ;  /* 0x0000000400067825 */ /* 0x008fcc00078e0206 */
[----:B------:R-:W1:Y:S01]  /*01c0*/  LDC.64 R14, c[0x0][0x3b8] ;  /* 0x0000ee00ff0e7b82 */ /* 0x000e620000000a00 */
[----:B------:R-:W3:Y:S01]  /*01d0*/  LDG.E R6, desc[UR4][R6.64] ;  /* 0x0000000406067981 */ /* 0x000ee2000c1e1900 */
[----:B-----5:R-:W-:-:S06]  /*01e0*/  IMAD.WIDE R8, R0, 0x4, R8 ;  /* 0x0000000400087825 */ /* 0x020fcc00078e0208 */
[----:B------:R-:W5:Y:S01]  /*01f0*/  LDC.64 R12, c[0x0][0x3a0] ;  /* 0x0000e800ff0c7b82 */ /* 0x000f620000000a00 */
[----:B------:R-:W5:Y:S07]  /*0200*/  LDG.E R8, desc[UR4][R8.64] ;  /* 0x0000000408087981 */ /* 0x000f6e000c1e1900 */
[----:B------:R-:W5:Y:S08]  /*0210*/  LDC.64 R4, c[0x0][0x3d0] ;  /* 0x0000f400ff047b82 */ /* 0x000f700000000a00 */
[----:B------:R-:W5:Y:S01]  /*0220*/  LDC.64 R18, c[0x0][0x3c0] ;  /* 0x0000f000ff127b82 */ /* 0x000f620000000a00 */
[----:B--2---:R-:W-:Y:S01]  /*0230*/  FMUL R17, R2, UR11 ;  /* 0x0000000b02117c20 */ /* 0x004fe20008400000 */
[----:B----4-:R-:W-:-:S03]  /*0240*/  I2FP.F32.S32 R2, UR7 ;  /* 0x0000000700027c45 */ /* 0x010fc60008201400 */
[----:B---3--:R-:W-:Y:S01]  /*0250*/  FFMA R17, R6, UR10, R17 ;  /* 0x0000000a06117c23 */ /* 0x008fe20008000011 */
[----:B0-----:R-:W-:-:S04]  /*0260*/  IMAD.WIDE R6, R0, 0x4, R10 ;  /* 0x0000000400067825 */ /* 0x001fc800078e020a */
[----:B-1----:R-:W-:Y:S02]  /*0270*/  IMAD.WIDE R10, R0, 0x4, R14 ;  /* 0x00000004000a7825 */ /* 0x002fe400078e020e */
[----:B------:R-:W0:Y:S02]  /*0280*/  LDC.64 R14, c[0x0][0x388] ;  /* 0x0000e200ff0e7b82 */ /* 0x000e240000000a00 */
[----:B-----5:R-:W-:Y:S01]  /*0290*/  FFMA R3, R8, R2, R17 ;  /* 0x0000000208037223 */ /* 0x020fe20000000011 */
[----:B------:R-:W-:-:S04]  /*02a0*/  IMAD.WIDE R8, R0, 0x4, R12 ;  /* 0x0000000400087825 */ /* 0x000fc800078e020c */
[----:B------:R0:W-:Y:S01]  /*02b0*/  STG.E desc[UR4][R6.64], R3 ;  /* 0x0000000306007986 */ /* 0x0001e2000c101904 */
[C---:B------:R-:W-:Y:S01]  /*02c0*/  IMAD.WIDE R12, R0.reuse, 0x4, R4 ;  /* 0x00000004000c7825 */ /* 0x040fe200078e0204 */
[----:B------:R-:W1:Y:S02]  /*02d0*/  LDC.64 R16, c[0x0][0x3a8] ;  /* 0x0000ea00ff107b82 */ /* 0x000e640000000a00 */
[----:B------:R-:W2:Y:S04]  /*02e0*/  LDG.E R10, desc[UR4][R10.64] ;  /* 0x000000040a0a7981 */ /* 0x000ea8000c1e1900 */
[----:B------:R-:W3:Y:S02]  /*02f0*/  LDG.E R8, desc[UR4][R8.64] ;  /* 0x0000000408087981 */ /* 0x000ee4000c1e1900 */
[----:B------:R-:W4:Y:S02]  /*0300*/  LDC.64 R4, c[0x0][0x3d8] ;  /* 0x0000f600ff047b82 */ /* 0x000f240000000a00 */
[----:B------:R-:W5:Y:S01]  /*0310*/  LDG.E R12, desc[UR4][R12.64] ;  /* 0x000000040c0c7981 */ /* 0x000f62000c1e1900 */
[----:B0-----:R-:W-:-:S04]  /*0320*/  IMAD.WIDE R6, R0, 0x4, R14 ;  /* 0x0000000400067825 */ /* 0x001fc800078e020e */
[----:B----4-:R-:W-:-:S04]  /*0330*/  IMAD.WIDE R4, R0, 0x4, R4 ;  /* 0x0000000400047825 */ /* 0x010fc800078e0204 */
[----:B--2---:R-:W-:-:S04]  /*0340*/  FMUL R21, R10, UR11 ;  /* 0x0000000b0a157c20 */ /* 0x004fc80008400000 */
[----:B---3--:R-:W-:Y:S01]  /*0350*/  FFMA R21, R8, UR10, R21 ;  /* 0x0000000a08157c23 */ /* 0x008fe20008000015 */
[----:B------:R-:W-:-:S04]  /*0360*/  IMAD.WIDE R10, R0, 0x4, R18 ;  /* 0x00000004000a7825 */ /* 0x000fc800078e0212 */
[----:B-----5:R-:W-:Y:S01]  /*0370*/  FFMA R21, R2, R12, R21 ;  /* 0x0000000c02157223 */ /* 0x020fe20000000015 */
[C---:B-1----:R-:W-:Y:S01]  /*0380*/  IMAD.WIDE R8, R0.reuse, 0x4, R16 ;  /* 0x0000000400087825 */ /* 0x042fe200078e0210 */
[----:B------:R-:W0:Y:S03]  /*0390*/  LDC.64 R12, c[0x0][0x390] ;  /* 0x0000e400ff0c7b82 */ /* 0x000e260000000a00 */
[----:B------:R-:W-:Y:S04]  /*03a0*/  STG.E desc[UR4][R6.64], R21 ;  /* 0x0000001506007986 */ /* 0x000fe8000c101904 */
[----:B------:R-:W2:Y:S04]  /*03b0*/  LDG.E R10, desc[UR4][R10.64] ;  /* 0x000000040a0a7981 */ /* 0x000ea8000c1e1900 */
[----:B------:R-:W3:Y:S04]  /*03c0*/  LDG.E R8, desc[UR4][R8.64] ;  /* 0x0000000408087981 */ /* 0x000ee8000c1e1900 */
[----:B------:R-:W4:Y:S01]  /*03d0*/  LDG.E R4, desc[UR4][R4.64] ;  /* 0x0000000404047981 */ /* 0x000f22000c1e1900 */
[----:B0-----:R-:W-:-:S04]  /*03e0*/  IMAD.WIDE R12, R0, 0x4, R12 ;  /* 0x00000004000c7825 */ /* 0x001fc800078e020c */
[----:B--2---:R-:W-:-:S04]  /*03f0*/  FMUL R3, R10, UR11 ;  /* 0x0000000b0a037c20 */ /* 0x004fc80008400000 */
[----:B---3--:R-:W-:-:S04]  /*0400*/  FFMA R3, R8, UR10, R3 ;  /* 0x0000000a08037c23 */ /* 0x008fc80008000003 */
[----:B----4-:R-:W-:-:S05]  /*0410*/  FFMA R3, R2, R4, R3 ;  /* 0x0000000402037223 */ /* 0x010fca0000000003 */
[----:B------:R-:W-:Y:S01]  /*0420*/  STG.E desc[UR4][R12.64], R3 ;  /* 0x000000030c007986 */ /* 0x000fe2000c101904 */
[----:B------:R-:W-:Y:S05]  /*0430*/  EXIT ;  /* 0x000000000000794d */ /* 0x000fea0003800000 */
.L_x_1:
        /* <DEDUP_REMOVED lines=12> */
.L_x_3:


//--------------------- .nv.shared.reserved.0     --------------------------
	.section	.nv.shared.reserved.0,"aw",@nobits
	.weak		__nv_reservedSMEM_offset_0_alias
	.size		__nv_reservedSMEM_offset_0_alias, 0, 64
	.other		__nv_reservedSMEM_offset_0_alias,@"STO_CUDA_RESERVED_SHARED STV_DEFAULT"
__nv_reservedSMEM_offset_0_alias:
	.zero		0
	.zero		64


//--------------------- .nv.constant0._Z17kernel_forwardDVFPfS_S_yyyyyyffiii --------------------------
	.section	.nv.constant0._Z17kernel_forwardDVFPfS_S_yyyyyyffiii,"a",@progbits
	.sectionflags	@""
	.align	4
.nv.constant0._Z17kernel_forwardDVFPfS_S_yyyyyyffiii:
	.zero		988


//--------------------- .nv.constant0._Z17kernel_forwardDVFPfS_S_S_S_S_S_S_S_S_S_S_ffiiii --------------------------
	.section	.nv.constant0._Z17kernel_forwardDVFPfS_S_S_S_S_S_S_S_S_S_S_ffiiii,"a",@progbits
	.sectionflags	@""
	.align	4
.nv.constant0._Z17kernel_forwardDVFPfS_S_S_S_S_S_S_S_S_S_S_ffiiii:
	.zero		1016


//--------------------- SYMBOLS --------------------------

	.type		.nv.reservedSmem.offset0,@object
	.size		.nv.reservedSmem.offset0,0x4
